//
// Generated by NVIDIA NVVM Compiler
//
// Compiler Build ID: CL-36424714
// Cuda compilation tools, release 13.0, V13.0.88
// Based on NVVM 20.0.0
//

.version 9.0
.target sm_100
.address_size 64

	// .globl	_Z13mat_transposePf

.visible .entry _Z13mat_transposePf(
	.param .u64 .ptr .align 1 _Z13mat_transposePf_param_0
)
{
	.reg .b32 	%r<11>;
	.reg .b32 	%f<29>;
	.reg .b64 	%rd<8>;

	ld.param.u64 	%rd1, [_Z13mat_transposePf_param_0];
	cvta.to.global.u64 	%rd2, %rd1;
	mov.u32 	%r1, %ctaid.x;
	mov.u32 	%r2, %tid.x;
	shl.b32 	%r3, %r1, 6;
	shl.b32 	%r4, %r2, 3;
	add.s32 	%r5, %r3, %r4;
	mov.u32 	%r6, %ctaid.y;
	mov.u32 	%r7, %tid.y;
	shl.b32 	%r8, %r6, 6;
	shl.b32 	%r9, %r7, 3;
	add.s32 	%r10, %r8, %r9;
	mul.wide.u32 	%rd3, %r5, 8192;
	cvt.u64.u32 	%rd4, %r10;
	add.s64 	%rd5, %rd3, %rd4;
	shl.b64 	%rd6, %rd5, 2;
	add.s64 	%rd7, %rd2, %rd6;
	ld.global.f32 	%f1, [%rd7+4];
	ld.global.f32 	%f2, [%rd7+8];
	ld.global.f32 	%f3, [%rd7+12];
	ld.global.f32 	%f4, [%rd7+16];
	ld.global.f32 	%f5, [%rd7+20];
	ld.global.f32 	%f6, [%rd7+24];
	ld.global.f32 	%f7, [%rd7+28];
	ld.global.f32 	%f8, [%rd7+32776];
	ld.global.f32 	%f9, [%rd7+32780];
	ld.global.f32 	%f10, [%rd7+32784];
	ld.global.f32 	%f11, [%rd7+32788];
	ld.global.f32 	%f12, [%rd7+32792];
	ld.global.f32 	%f13, [%rd7+32796];
	ld.global.f32 	%f14, [%rd7+65548];
	ld.global.f32 	%f15, [%rd7+65552];
	ld.global.f32 	%f16, [%rd7+65556];
	ld.global.f32 	%f17, [%rd7+65560];
	ld.global.f32 	%f18, [%rd7+65564];
	ld.global.f32 	%f19, [%rd7+98320];
	ld.global.f32 	%f20, [%rd7+98324];
	ld.global.f32 	%f21, [%rd7+98328];
	ld.global.f32 	%f22, [%rd7+98332];
	ld.global.f32 	%f23, [%rd7+131092];
	ld.global.f32 	%f24, [%rd7+131096];
	ld.global.f32 	%f25, [%rd7+131100];
	ld.global.f32 	%f26, [%rd7+163864];
	ld.global.f32 	%f27, [%rd7+163868];
	ld.global.f32 	%f28, [%rd7+196636];
	st.global.f32 	[%rd7+32768], %f1;
	st.global.f32 	[%rd7+65536], %f2;
	st.global.f32 	[%rd7+65540], %f8;
	st.global.f32 	[%rd7+98304], %f3;
	st.global.f32 	[%rd7+98308], %f9;
	st.global.f32 	[%rd7+98312], %f14;
	st.global.f32 	[%rd7+131072], %f4;
	st.global.f32 	[%rd7+131076], %f10;
	st.global.f32 	[%rd7+131080], %f15;
	st.global.f32 	[%rd7+131084], %f19;
	st.global.f32 	[%rd7+163840], %f5;
	st.global.f32 	[%rd7+163844], %f11;
	st.global.f32 	[%rd7+163848], %f16;
	st.global.f32 	[%rd7+163852], %f20;
	st.global.f32 	[%rd7+163856], %f23;
	st.global.f32 	[%rd7+196608], %f6;
	st.global.f32 	[%rd7+196612], %f12;
	st.global.f32 	[%rd7+196616], %f17;
	st.global.f32 	[%rd7+196620], %f21;
	st.global.f32 	[%rd7+196624], %f24;
	st.global.f32 	[%rd7+196628], %f26;
	st.global.f32 	[%rd7+229376], %f7;
	st.global.f32 	[%rd7+229380], %f13;
	st.global.f32 	[%rd7+229384], %f18;
	st.global.f32 	[%rd7+229388], %f22;
	st.global.f32 	[%rd7+229392], %f25;
	st.global.f32 	[%rd7+229396], %f27;
	st.global.f32 	[%rd7+229400], %f28;
	ret;

}
	// .globl	_Z6matmulPfS_S_
.visible .entry _Z6matmulPfS_S_(
	.param .u64 .ptr .align 1 _Z6matmulPfS_S__param_0,
	.param .u64 .ptr .align 1 _Z6matmulPfS_S__param_1,
	.param .u64 .ptr .align 1 _Z6matmulPfS_S__param_2
)
{
	.reg .pred 	%p<2>;
	.reg .b32 	%r<22>;
	.reg .b32 	%f<210>;
	.reg .b64 	%rd<27>;

	ld.param.u64 	%rd8, [_Z6matmulPfS_S__param_1];
	ld.param.u64 	%rd9, [_Z6matmulPfS_S__param_2];
	cvta.to.global.u64 	%rd10, %rd8;
	cvta.to.global.u64 	%rd11, %rd9;
	mov.u32 	%r4, %ctaid.x;
	mov.u32 	%r5, %tid.x;
	shl.b32 	%r6, %r4, 6;
	shl.b32 	%r7, %r5, 3;
	add.s32 	%r8, %r6, %r7;
	mov.u32 	%r9, %ctaid.y;
	mov.u32 	%r10, %tid.y;
	mul.wide.u32 	%rd12, %r9, 256;
	mul.wide.u32 	%rd13, %r10, 32;
	add.s64 	%rd14, %rd12, %rd13;
	add.s64 	%rd15, %rd14, %rd10;
	add.s64 	%rd26, %rd15, 16;
	mul.wide.u32 	%rd16, %r8, 4;
	add.s64 	%rd17, %rd16, %rd11;
	add.s64 	%rd25, %rd17, 16;
	mov.b32 	%r21, 0;
	mov.f32 	%f146, 0f00000000;
	mov.f32 	%f147, %f146;
	mov.f32 	%f148, %f146;
	mov.f32 	%f149, %f146;
	mov.f32 	%f150, %f146;
	mov.f32 	%f151, %f146;
	mov.f32 	%f152, %f146;
	mov.f32 	%f153, %f146;
	mov.f32 	%f154, %f146;
	mov.f32 	%f155, %f146;
	mov.f32 	%f156, %f146;
	mov.f32 	%f157, %f146;
	mov.f32 	%f158, %f146;
	mov.f32 	%f159, %f146;
	mov.f32 	%f160, %f146;
	mov.f32 	%f161, %f146;
	mov.f32 	%f162, %f146;
	mov.f32 	%f163, %f146;
	mov.f32 	%f164, %f146;
	mov.f32 	%f165, %f146;
	mov.f32 	%f166, %f146;
	mov.f32 	%f167, %f146;
	mov.f32 	%f168, %f146;
	mov.f32 	%f169, %f146;
	mov.f32 	%f170, %f146;
	mov.f32 	%f171, %f146;
	mov.f32 	%f172, %f146;
	mov.f32 	%f173, %f146;
	mov.f32 	%f174, %f146;
	mov.f32 	%f175, %f146;
	mov.f32 	%f176, %f146;
	mov.f32 	%f177, %f146;
	mov.f32 	%f178, %f146;
	mov.f32 	%f179, %f146;
	mov.f32 	%f180, %f146;
	mov.f32 	%f181, %f146;
	mov.f32 	%f182, %f146;
	mov.f32 	%f183, %f146;
	mov.f32 	%f184, %f146;
	mov.f32 	%f185, %f146;
	mov.f32 	%f186, %f146;
	mov.f32 	%f187, %f146;
	mov.f32 	%f188, %f146;
	mov.f32 	%f189, %f146;
	mov.f32 	%f190, %f146;
	mov.f32 	%f191, %f146;
	mov.f32 	%f192, %f146;
	mov.f32 	%f193, %f146;
	mov.f32 	%f194, %f146;
	mov.f32 	%f195, %f146;
	mov.f32 	%f196, %f146;
	mov.f32 	%f197, %f146;
	mov.f32 	%f198, %f146;
	mov.f32 	%f199, %f146;
	mov.f32 	%f200, %f146;
	mov.f32 	%f201, %f146;
	mov.f32 	%f202, %f146;
	mov.f32 	%f203, %f146;
	mov.f32 	%f204, %f146;
	mov.f32 	%f205, %f146;
	mov.f32 	%f206, %f146;
	mov.f32 	%f207, %f146;
	mov.f32 	%f208, %f146;
	mov.f32 	%f209, %f146;
$L__BB1_1:
	ld.global.f32 	%f130, [%rd26+-16];
	ld.global.f32 	%f131, [%rd26+-12];
	ld.global.f32 	%f132, [%rd26+-8];
	ld.global.f32 	%f133, [%rd26+-4];
	ld.global.f32 	%f134, [%rd26];
	ld.global.f32 	%f135, [%rd26+4];
	ld.global.f32 	%f136, [%rd26+8];
	ld.global.f32 	%f137, [%rd26+12];
	ld.global.f32 	%f138, [%rd25+-16];
	ld.global.f32 	%f139, [%rd25+-12];
	ld.global.f32 	%f140, [%rd25+-8];
	ld.global.f32 	%f141, [%rd25+-4];
	ld.global.f32 	%f142, [%rd25];
	ld.global.f32 	%f143, [%rd25+4];
	ld.global.f32 	%f144, [%rd25+8];
	ld.global.f32 	%f145, [%rd25+12];
	fma.rn.f32 	%f193, %f130, %f138, %f193;
	fma.rn.f32 	%f192, %f130, %f139, %f192;
	fma.rn.f32 	%f191, %f130, %f140, %f191;
	fma.rn.f32 	%f190, %f130, %f141, %f190;
	fma.rn.f32 	%f189, %f130, %f142, %f189;
	fma.rn.f32 	%f188, %f130, %f143, %f188;
	fma.rn.f32 	%f187, %f130, %f144, %f187;
	fma.rn.f32 	%f186, %f130, %f145, %f186;
	fma.rn.f32 	%f185, %f131, %f138, %f185;
	fma.rn.f32 	%f184, %f131, %f139, %f184;
	fma.rn.f32 	%f183, %f131, %f140, %f183;
	fma.rn.f32 	%f182, %f131, %f141, %f182;
	fma.rn.f32 	%f181, %f131, %f142, %f181;
	fma.rn.f32 	%f180, %f131, %f143, %f180;
	fma.rn.f32 	%f179, %f131, %f144, %f179;
	fma.rn.f32 	%f178, %f131, %f145, %f178;
	fma.rn.f32 	%f177, %f132, %f138, %f177;
	fma.rn.f32 	%f176, %f132, %f139, %f176;
	fma.rn.f32 	%f175, %f132, %f140, %f175;
	fma.rn.f32 	%f174, %f132, %f141, %f174;
	fma.rn.f32 	%f173, %f132, %f142, %f173;
	fma.rn.f32 	%f172, %f132, %f143, %f172;
	fma.rn.f32 	%f171, %f132, %f144, %f171;
	fma.rn.f32 	%f170, %f132, %f145, %f170;
	fma.rn.f32 	%f169, %f133, %f138, %f169;
	fma.rn.f32 	%f168, %f133, %f139, %f168;
	fma.rn.f32 	%f167, %f133, %f140, %f167;
	fma.rn.f32 	%f166, %f133, %f141, %f166;
	fma.rn.f32 	%f165, %f133, %f142, %f165;
	fma.rn.f32 	%f164, %f133, %f143, %f164;
	fma.rn.f32 	%f163, %f133, %f144, %f163;
	fma.rn.f32 	%f162, %f133, %f145, %f162;
	fma.rn.f32 	%f161, %f134, %f138, %f161;
	fma.rn.f32 	%f160, %f134, %f139, %f160;
	fma.rn.f32 	%f159, %f134, %f140, %f159;
	fma.rn.f32 	%f158, %f134, %f141, %f158;
	fma.rn.f32 	%f157, %f134, %f142, %f157;
	fma.rn.f32 	%f156, %f134, %f143, %f156;
	fma.rn.f32 	%f155, %f134, %f144, %f155;
	fma.rn.f32 	%f154, %f134, %f145, %f154;
	fma.rn.f32 	%f153, %f135, %f138, %f153;
	fma.rn.f32 	%f152, %f135, %f139, %f152;
	fma.rn.f32 	%f151, %f135, %f140, %f151;
	fma.rn.f32 	%f150, %f135, %f141, %f150;
	fma.rn.f32 	%f149, %f135, %f142, %f149;
	fma.rn.f32 	%f148, %f135, %f143, %f148;
	fma.rn.f32 	%f147, %f135, %f144, %f147;
	fma.rn.f32 	%f146, %f135, %f145, %f146;
	fma.rn.f32 	%f194, %f136, %f138, %f194;
	fma.rn.f32 	%f195, %f136, %f139, %f195;
	fma.rn.f32 	%f196, %f136, %f140, %f196;
	fma.rn.f32 	%f197, %f136, %f141, %f197;
	fma.rn.f32 	%f198, %f136, %f142, %f198;
	fma.rn.f32 	%f199, %f136, %f143, %f199;
	fma.rn.f32 	%f200, %f136, %f144, %f200;
	fma.rn.f32 	%f201, %f136, %f145, %f201;
	fma.rn.f32 	%f202, %f137, %f138, %f202;
	fma.rn.f32 	%f203, %f137, %f139, %f203;
	fma.rn.f32 	%f204, %f137, %f140, %f204;
	fma.rn.f32 	%f205, %f137, %f141, %f205;
	fma.rn.f32 	%f206, %f137, %f142, %f206;
	fma.rn.f32 	%f207, %f137, %f143, %f207;
	fma.rn.f32 	%f208, %f137, %f144, %f208;
	fma.rn.f32 	%f209, %f137, %f145, %f209;
	add.s32 	%r21, %r21, 1;
	add.s64 	%rd26, %rd26, 32768;
	add.s64 	%rd25, %rd25, 32768;
	setp.ne.s32 	%p1, %r21, 8192;
	@%p1 bra 	$L__BB1_1;
	ld.param.u64 	%rd24, [_Z6matmulPfS_S__param_0];
	cvta.to.global.u64 	%rd18, %rd24;
	mov.u32 	%r11, %ctaid.y;
	shl.b32 	%r12, %r11, 6;
	mov.u32 	%r13, %tid.y;
	shl.b32 	%r14, %r13, 3;
	add.s32 	%r15, %r12, %r14;
	mul.wide.u32 	%rd19, %r15, 8192;
	mov.u32 	%r16, %ctaid.x;
	shl.b32 	%r17, %r16, 6;
	mov.u32 	%r18, %tid.x;
	shl.b32 	%r19, %r18, 3;
	add.s32 	%r20, %r17, %r19;
	cvt.u64.u32 	%rd20, %r20;
	add.s64 	%rd21, %rd19, %rd20;
	shl.b64 	%rd22, %rd21, 2;
	add.s64 	%rd23, %rd18, %rd22;
	st.global.f32 	[%rd23], %f193;
	st.global.f32 	[%rd23+4], %f192;
	st.global.f32 	[%rd23+8], %f191;
	st.global.f32 	[%rd23+12], %f190;
	st.global.f32 	[%rd23+16], %f189;
	st.global.f32 	[%rd23+20], %f188;
	st.global.f32 	[%rd23+24], %f187;
	st.global.f32 	[%rd23+28], %f186;
	st.global.f32 	[%rd23+32768], %f185;
	st.global.f32 	[%rd23+32772], %f184;
	st.global.f32 	[%rd23+32776], %f183;
	st.global.f32 	[%rd23+32780], %f182;
	st.global.f32 	[%rd23+32784], %f181;
	st.global.f32 	[%rd23+32788], %f180;
	st.global.f32 	[%rd23+32792], %f179;
	st.global.f32 	[%rd23+32796], %f178;
	st.global.f32 	[%rd23+65536], %f177;
	st.global.f32 	[%rd23+65540], %f176;
	st.global.f32 	[%rd23+65544], %f175;
	st.global.f32 	[%rd23+65548], %f174;
	st.global.f32 	[%rd23+65552], %f173;
	st.global.f32 	[%rd23+65556], %f172;
	st.global.f32 	[%rd23+65560], %f171;
	st.global.f32 	[%rd23+65564], %f170;
	st.global.f32 	[%rd23+98304], %f169;
	st.global.f32 	[%rd23+98308], %f168;
	st.global.f32 	[%rd23+98312], %f167;
	st.global.f32 	[%rd23+98316], %f166;
	st.global.f32 	[%rd23+98320], %f165;
	st.global.f32 	[%rd23+98324], %f164;
	st.global.f32 	[%rd23+98328], %f163;
	st.global.f32 	[%rd23+98332], %f162;
	st.global.f32 	[%rd23+131072], %f161;
	st.global.f32 	[%rd23+131076], %f160;
	st.global.f32 	[%rd23+131080], %f159;
	st.global.f32 	[%rd23+131084], %f158;
	st.global.f32 	[%rd23+131088], %f157;
	st.global.f32 	[%rd23+131092], %f156;
	st.global.f32 	[%rd23+131096], %f155;
	st.global.f32 	[%rd23+131100], %f154;
	st.global.f32 	[%rd23+163840], %f153;
	st.global.f32 	[%rd23+163844], %f152;
	st.global.f32 	[%rd23+163848], %f151;
	st.global.f32 	[%rd23+163852], %f150;
	st.global.f32 	[%rd23+163856], %f149;
	st.global.f32 	[%rd23+163860], %f148;
	st.global.f32 	[%rd23+163864], %f147;
	st.global.f32 	[%rd23+163868], %f146;
	st.global.f32 	[%rd23+196608], %f194;
	st.global.f32 	[%rd23+196612], %f195;
	st.global.f32 	[%rd23+196616], %f196;
	st.global.f32 	[%rd23+196620], %f197;
	st.global.f32 	[%rd23+196624], %f198;
	st.global.f32 	[%rd23+196628], %f199;
	st.global.f32 	[%rd23+196632], %f200;
	st.global.f32 	[%rd23+196636], %f201;
	st.global.f32 	[%rd23+229376], %f202;
	st.global.f32 	[%rd23+229380], %f203;
	st.global.f32 	[%rd23+229384], %f204;
	st.global.f32 	[%rd23+229388], %f205;
	st.global.f32 	[%rd23+229392], %f206;
	st.global.f32 	[%rd23+229396], %f207;
	st.global.f32 	[%rd23+229400], %f208;
	st.global.f32 	[%rd23+229404], %f209;
	ret;

}


// ===== COMPILED SASS (sm_100) =====

	.target	sm_100

	.elftype	@"ET_EXEC"


//--------------------- .note.nv.tkinfo           --------------------------
	.section	.note.nv.tkinfo,"",@"SHT_NOTE"
	.sectionflags	@"SHF_NOTE_NV_TKINFO"
	.tkinfo
        /*0018*/ 	.word	0x00000002
        /*0030*/ 	.string	""
        /*0030*/ 	.string	"ptxas"
        /*0030*/ 	.string	"Cuda compilation tools, release 13.0, V13.0.88"
        /*0030*/ 	.string	"Build cuda_13.0.r13.0/compiler.36424714_0"
        /*0030*/ 	.string	"-arch sm_100 -m 64 "



//--------------------- .note.nv.cuinfo           --------------------------
	.section	.note.nv.cuinfo,"",@"SHT_NOTE"
	.sectionflags	@"SHF_NOTE_NV_CUINFO"
        /*0018*/ 	.short	0x0002
        /*001a*/ 	.short	0x0064
        /*001c*/ 	.short	0x0082
	.zero		2


//--------------------- .nv.info                  --------------------------
	.section	.nv.info,"",@"SHT_CUDA_INFO"
	.align	4


	//----- nvinfo : EIATTR_REGCOUNT
	.align		4
        /*0000*/ 	.byte	0x04, 0x2f
        /*0002*/ 	.short	(.L_1 - .L_0)
	.align		4
.L_0:
        /*0004*/ 	.word	index@(_Z13mat_transposePf)
        /*0008*/ 	.word	0x00000020


	//----- nvinfo : EIATTR_FRAME_SIZE
	.align		4
.L_1:
        /*000c*/ 	.byte	0x04, 0x11
        /*000e*/ 	.short	(.L_3 - .L_2)
	.align		4
.L_2:
        /*0010*/ 	.word	index@(_Z13mat_transposePf)
        /*0014*/ 	.word	0x00000000


	//----- nvinfo : EIATTR_REGCOUNT
	.align		4
.L_3:
        /*0018*/ 	.byte	0x04, 0x2f
        /*001a*/ 	.short	(.L_5 - .L_4)
	.align		4
.L_4:
        /*001c*/ 	.word	index@(_Z6matmulPfS_S_)
        /*0020*/ 	.word	0x00000060


	//----- nvinfo : EIATTR_FRAME_SIZE
	.align		4
.L_5:
        /*0024*/ 	.byte	0x04, 0x11
        /*0026*/ 	.short	(.L_7 - .L_6)
	.align		4
.L_6:
        /*0028*/ 	.word	index@(_Z6matmulPfS_S_)
        /*002c*/ 	.word	0x00000000


	//----- nvinfo : EIATTR_MIN_STACK_SIZE
	.align		4
.L_7:
        /*0030*/ 	.byte	0x04, 0x12
        /*0032*/ 	.short	(.L_9 - .L_8)
	.align		4
.L_8:
        /*0034*/ 	.word	index@(_Z6matmulPfS_S_)
        /*0038*/ 	.word	0x00000000


	//----- nvinfo : EIATTR_MIN_STACK_SIZE
	.align		4
.L_9:
        /*003c*/ 	.byte	0x04, 0x12
        /*003e*/ 	.short	(.L_11 - .L_10)
	.align		4
.L_10:
        /*0040*/ 	.word	index@(_Z13mat_transposePf)
        /*0044*/ 	.word	0x00000000
.L_11:


//--------------------- .nv.compat                --------------------------
	.section	.nv.compat,"",@"SHT_CUDA_COMPAT_INFO"
	.align	4
        /*0000*/ 	.byte	0x02, 0x09, 0x00, 0x00, 0x02, 0x02, 0x01, 0x00, 0x02, 0x05, 0x05, 0x00, 0x03, 0x07, 0x01, 0x01
        /*0010*/ 	.byte	0x02, 0x03, 0x00, 0x00, 0x02, 0x06, 0x01, 0x00, 0x04, 0x0b, 0x08, 0x00, 0x09, 0x00, 0x00, 0x00
        /*0020*/ 	.byte	0x00, 0x00, 0x00, 0x00


//--------------------- .nv.info._Z6matmulPfS_S_  --------------------------
	.section	.nv.info._Z6matmulPfS_S_,"",@"SHT_CUDA_INFO"
	.sectionflags	@""
	.align	4


	//----- nvinfo : EIATTR_CUDA_API_VERSION
	.align		4
        /*0000*/ 	.byte	0x04, 0x37
        /*0002*/ 	.short	(.L_13 - .L_12)
.L_12:
        /*0004*/ 	.word	0x00000082


	//----- nvinfo : EIATTR_KPARAM_INFO
	.align		4
.L_13:
        /*0008*/ 	.byte	0x04, 0x17
        /*000a*/ 	.short	(.L_15 - .L_14)
.L_14:
        /*000c*/ 	.word	0x00000000
        /*0010*/ 	.short	0x0002
        /*0012*/ 	.short	0x0010
        /*0014*/ 	.byte	0x00, 0xf5, 0x21, 0x00


	//----- nvinfo : EIATTR_KPARAM_INFO
	.align		4
.L_15:
        /*0018*/ 	.byte	0x04, 0x17
        /*001a*/ 	.short	(.L_17 - .L_16)
.L_16:
        /*001c*/ 	.word	0x00000000
        /*0020*/ 	.short	0x0001
        /*0022*/ 	.short	0x0008
        /*0024*/ 	.byte	0x00, 0xf5, 0x21, 0x00


	//----- nvinfo : EIATTR_KPARAM_INFO
	.align		4
.L_17:
        /*0028*/ 	.byte	0x04, 0x17
        /*002a*/ 	.short	(.L_19 - .L_18)
.L_18:
        /*002c*/ 	.word	0x00000000
        /*0030*/ 	.short	0x0000
        /*0032*/ 	.short	0x0000
        /*0034*/ 	.byte	0x00, 0xf5, 0x21, 0x00


	//----- nvinfo : EIATTR_SPARSE_MMA_MASK
	.align		4
.L_19:
        /*0038*/ 	.byte	0x03, 0x50
        /*003a*/ 	.short	0x0000


	//----- nvinfo : EIATTR_MAXREG_COUNT
	.align		4
        /*003c*/ 	.byte	0x03, 0x1b
        /*003e*/ 	.short	0x00ff


	//----- nvinfo : EIATTR_MERCURY_ISA_VERSION
	.align		4
        /*0040*/ 	.byte	0x03, 0x5f
        /*0042*/ 	.short	0x0101


	//----- nvinfo : EIATTR_VRC_CTA_INIT_COUNT
	.align		4
        /*0044*/ 	.byte	0x02, 0x4a
	.zero		1
	.zero		1


	//----- nvinfo : EIATTR_EXIT_INSTR_OFFSETS
	.align		4
        /*0048*/ 	.byte	0x04, 0x1c
        /*004a*/ 	.short	(.L_21 - .L_20)


	//   ....[0]....
.L_20:
        /*004c*/ 	.word	0x00000dd0


	//----- nvinfo : EIATTR_CBANK_PARAM_SIZE
	.align		4
.L_21:
        /*0050*/ 	.byte	0x03, 0x19
        /*0052*/ 	.short	0x0018


	//----- nvinfo : EIATTR_PARAM_CBANK
	.align		4
        /*0054*/ 	.byte	0x04, 0x0a
        /*0056*/ 	.short	(.L_23 - .L_22)
	.align		4
.L_22:
        /*0058*/ 	.word	index@(.nv.constant0._Z6matmulPfS_S_)
        /*005c*/ 	.short	0x0380
        /*005e*/ 	.short	0x0018


	//----- nvinfo : EIATTR_SW_WAR
	.align		4
.L_23:
        /*0060*/ 	.byte	0x04, 0x36
        /*0062*/ 	.short	(.L_25 - .L_24)
.L_24:
        /*0064*/ 	.word	0x00000008
.L_25:


//--------------------- .nv.info._Z13mat_transposePf --------------------------
	.section	.nv.info._Z13mat_transposePf,"",@"SHT_CUDA_INFO"
	.sectionflags	@""
	.align	4


	//----- nvinfo : EIATTR_CUDA_API_VERSION
	.align		4
        /*0000*/ 	.byte	0x04, 0x37
        /*0002*/ 	.short	(.L_27 - .L_26)
.L_26:
        /*0004*/ 	.word	0x00000082


	//----- nvinfo : EIATTR_KPARAM_INFO
	.align		4
.L_27:
        /*0008*/ 	.byte	0x04, 0x17
        /*000a*/ 	.short	(.L_29 - .L_28)
.L_28:
        /*000c*/ 	.word	0x00000000
        /*0010*/ 	.short	0x0000
        /*0012*/ 	.short	0x0000
        /*0014*/ 	.byte	0x00, 0xf5, 0x21, 0x00


	//----- nvinfo : EIATTR_SPARSE_MMA_MASK
	.align		4
.L_29:
        /*0018*/ 	.byte	0x03, 0x50
        /*001a*/ 	.short	0x0000


	//----- nvinfo : EIATTR_MAXREG_COUNT
	.align		4
        /*001c*/ 	.byte	0x03, 0x1b
        /*001e*/ 	.short	0x00ff


	//----- nvinfo : EIATTR_MERCURY_ISA_VERSION
	.align		4
        /*0020*/ 	.byte	0x03, 0x5f
        /*0022*/ 	.short	0x0101


	//----- nvinfo : EIATTR_VRC_CTA_INIT_COUNT
	.align		4
        /*0024*/ 	.byte	0x02, 0x4a
	.zero		1
	.zero		1


	//----- nvinfo : EIATTR_EXIT_INSTR_OFFSETS
	.align		4
        /*0028*/ 	.byte	0x04, 0x1c
        /*002a*/ 	.short	(.L_31 - .L_30)


	//   ....[0]....
.L_30:
        /*002c*/ 	.word	0x00000470


	//----- nvinfo : EIATTR_CBANK_PARAM_SIZE
	.align		4
.L_31:
        /*0030*/ 	.byte	0x03, 0x19
        /*0032*/ 	.short	0x0008


	//----- nvinfo : EIATTR_PARAM_CBANK
	.align		4
        /*0034*/ 	.byte	0x04, 0x0a
        /*0036*/ 	.short	(.L_33 - .L_32)
	.align		4
.L_32:
        /*0038*/ 	.word	index@(.nv.constant0._Z13mat_transposePf)
        /*003c*/ 	.short	0x0380
        /*003e*/ 	.short	0x0008


	//----- nvinfo : EIATTR_SW_WAR
	.align		4
.L_33:
        /*0040*/ 	.byte	0x04, 0x36
        /*0042*/ 	.short	(.L_35 - .L_34)
.L_34:
        /*0044*/ 	.word	0x00000008
.L_35:


//--------------------- .nv.callgraph             --------------------------
	.section	.nv.callgraph,"",@"SHT_CUDA_CALLGRAPH"
	.align	4
	.sectionentsize	8
	.align		4
        /*0000*/ 	.word	0x00000000
	.align		4
        /*0004*/ 	.word	0xffffffff
	.align		4
        /*0008*/ 	.word	0x00000000
	.align		4
        /*000c*/ 	.word	0xfffffffe
	.align		4
        /*0010*/ 	.word	0x00000000
	.align		4
        /*0014*/ 	.word	0xfffffffd
	.align		4
        /*0018*/ 	.word	0x00000000
	.align		4
        /*001c*/ 	.word	0xfffffffc


//--------------------- .text._Z6matmulPfS_S_     --------------------------
	.section	.text._Z6matmulPfS_S_,"ax",@progbits
	.align	128
        .global         _Z6matmulPfS_S_
        .type           _Z6matmulPfS_S_,@function
        .size           _Z6matmulPfS_S_,(.L_x_3 - _Z6matmulPfS_S_)
        .other          _Z6matmulPfS_S_,@"STO_CUDA_ENTRY STV_DEFAULT"
_Z6matmulPfS_S_:
.text._Z6matmulPfS_S_:
[----:B------:R-:W-:Y:S01]  /*0000*/  LDC R1, c[0x0][0x37c] ;  /* 0x0000df00ff017b82 */ /* 0x000fe20000000800 */
[----:B------:R-:W0:Y:S07]  /*0010*/  S2R R2, SR_TID.Y ;  /* 0x0000000000027919 */ /* 0x000e2e0000002200 */
[----:B------:R-:W1:Y:S01]  /*0020*/  LDC.64 R6, c[0x0][0x390] ;  /* 0x0000e400ff067b82 */ /* 0x000e620000000a00 */
[----:B------:R-:W2:Y:S01]  /*0030*/  LDCU.64 UR4, c[0x0][0x388] ;  /* 0x00007100ff0477ac */ /* 0x000ea20008000a00 */
[----:B------:R-:W-:Y:S01]  /*0040*/  HFMA2 R51, -RZ, RZ, 0, 0 ;  /* 0x00000000ff337431 */ /* 0x000fe200000001ff */
[----:B------:R-:W3:Y:S01]  /*0050*/  S2R R4, SR_CTAID.X ;  /* 0x0000000000047919 */ /* 0x000ee20000002500 */
[----:B------:R-:W-:Y:S01]  /*0060*/  HFMA2 R55, -RZ, RZ, 0, 0 ;  /* 0x00000000ff377431 */ /* 0x000fe200000001ff */
[----:B------:R-:W-:Y:S01]  /*0070*/  CS2R R10, SRZ ;  /* 0x00000000000a7805 */ /* 0x000fe2000001ff00 */
[----:B------:R-:W-:Y:S01]  /*0080*/  HFMA2 R59, -RZ, RZ, 0, 0 ;  /* 0x00000000ff3b7431 */ /* 0x000fe200000001ff */
[----:B------:R-:W3:Y:S01]  /*0090*/  S2R R5, SR_TID.X ;  /* 0x0000000000057919 */ /* 0x000ee20000002100 */
[----:B------:R-:W-:Y:S01]  /*00a0*/  HFMA2 R63, -RZ, RZ, 0, 0 ;  /* 0x00000000ff3f7431 */ /* 0x000fe200000001ff */
[----:B------:R-:W-:Y:S01]  /*00b0*/  CS2R R12, SRZ ;  /* 0x00000000000c7805 */ /* 0x000fe2000001ff00 */
[----:B------:R-:W-:Y:S01]  /*00c0*/  HFMA2 R67, -RZ, RZ, 0, 0 ;  /* 0x00000000ff437431 */ /* 0x000fe200000001ff */
[----:B------:R-:W4:Y:S01]  /*00d0*/  S2R R0, SR_CTAID.Y ;  /* 0x0000000000007919 */ /* 0x000f220000002600 */
[----:B------:R-:W-:Y:S01]  /*00e0*/  HFMA2 R71, -RZ, RZ, 0, 0 ;  /* 0x00000000ff477431 */ /* 0x000fe200000001ff */
[----:B------:R-:W-:Y:S01]  /*00f0*/  CS2R R14, SRZ ;  /* 0x00000000000e7805 */ /* 0x000fe2000001ff00 */
        /* <DEDUP_REMOVED lines=9> */
[----:B------:R-:W-:-:S02]  /*0190*/  CS2R R24, SRZ ;  /* 0x0000000000187805 */ /* 0x000fc4000001ff00 */
[----:B------:R-:W-:Y:S02]  /*01a0*/  CS2R R26, SRZ ;  /* 0x00000000001a7805 */ /* 0x000fe4000001ff00 */
[----:B------:R-:W-:Y:S02]  /*01b0*/  CS2R R28, SRZ ;  /* 0x00000000001c7805 */ /* 0x000fe4000001ff00 */
[----:B------:R-:W-:Y:S02]  /*01c0*/  CS2R R30, SRZ ;  /* 0x00000000001e7805 */ /* 0x000fe4000001ff00 */
[----:B------:R-:W-:Y:S02]  /*01d0*/  CS2R R32, SRZ ;  /* 0x0000000000207805 */ /* 0x000fe4000001ff00 */
[----:B------:R-:W-:Y:S02]  /*01e0*/  CS2R R34, SRZ ;  /* 0x0000000000227805 */ /* 0x000fe4000001ff00 */
[----:B------:R-:W-:-:S02]  /*01f0*/  CS2R R36, SRZ ;  /* 0x0000000000247805 */ /* 0x000fc4000001ff00 */
[----:B------:R-:W-:Y:S01]  /*0200*/  CS2R R38, SRZ ;  /* 0x0000000000267805 */ /* 0x000fe2000001ff00 */
[----:B0-----:R-:W-:Y:S01]  /*0210*/  IMAD.WIDE.U32 R2, R2, 0x20, RZ ;  /* 0x0000002002027825 */ /* 0x001fe200078e00ff */
[----:B------:R-:W-:Y:S02]  /*0220*/  CS2R R40, SRZ ;  /* 0x0000000000287805 */ /* 0x000fe4000001ff00 */
[----:B------:R-:W-:Y:S02]  /*0230*/  CS2R R42, SRZ ;  /* 0x00000000002a7805 */ /* 0x000fe4000001ff00 */
[----:B------:R-:W-:Y:S02]  /*0240*/  CS2R R44, SRZ ;  /* 0x00000000002c7805 */ /* 0x000fe4000001ff00 */
[----:B------:R-:W-:Y:S02]  /*0250*/  CS2R R46, SRZ ;  /* 0x00000000002e7805 */ /* 0x000fe4000001ff00 */
[----:B------:R-:W-:-:S02]  /*0260*/  CS2R R48, SRZ ;  /* 0x0000000000307805 */ /* 0x000fc4000001ff00 */
[----:B------:R-:W-:Y:S01]  /*0270*/  MOV R53, RZ ;  /* 0x000000ff00357202 */ /* 0x000fe20000000f00 */
[----:B------:R-:W0:Y:S01]  /*0280*/  LDCU.64 UR6, c[0x0][0x358] ;  /* 0x00006b00ff0677ac */ /* 0x000e220008000a00 */
[----:B---3--:R-:W-:Y:S02]  /*0290*/  LEA R8, R4, R5, 0x3 ;  /* 0x0000000504087211 */ /* 0x008fe400078e18ff */
[----:B------:R-:W-:Y:S01]  /*02a0*/  MOV R57, RZ ;  /* 0x000000ff00397202 */ /* 0x000fe20000000f00 */
[----:B----4-:R-:W-:Y:S01]  /*02b0*/  IMAD.WIDE.U32 R4, R0, 0x100, R2 ;  /* 0x0000010000047825 */ /* 0x010fe200078e0002 */
[----:B------:R-:W-:Y:S02]  /*02c0*/  SHF.L.U32 R2, R8, 0x3, RZ ;  /* 0x0000000308027819 */ /* 0x000fe400000006ff */
[----:B------:R-:W-:Y:S02]  /*02d0*/  CS2R R8, SRZ ;  /* 0x0000000000087805 */ /* 0x000fe4000001ff00 */
[----:B------:R-:W-:-:S02]  /*02e0*/  MOV R61, RZ ;  /* 0x000000ff003d7202 */ /* 0x000fc40000000f00 */
[----:B--2---:R-:W-:Y:S01]  /*02f0*/  IADD3 R4, P0, PT, R4, UR4, RZ ;  /* 0x0000000404047c10 */ /* 0x004fe2000ff1e0ff */
[----:B-1----:R-:W-:Y:S01]  /*0300*/  IMAD.WIDE.U32 R6, R2, 0x4, R6 ;  /* 0x0000000402067825 */ /* 0x002fe200078e0006 */
[----:B------:R-:W-:Y:S01]  /*0310*/  MOV R65, RZ ;  /* 0x000000ff00417202 */ /* 0x000fe20000000f00 */
[----:B------:R-:W-:Y:S01]  /*0320*/  UMOV UR4, URZ ;  /* 0x000000ff00047c82 */ /* 0x000fe20008000000 */
[----:B------:R-:W-:Y:S02]  /*0330*/  IADD3 R4, P1, PT, R4, 0x10, RZ ;  /* 0x0000001004047810 */ /* 0x000fe40007f3e0ff */
[----:B------:R-:W-:Y:S02]  /*0340*/  IADD3 R6, P2, PT, R6, 0x10, RZ ;  /* 0x0000001006067810 */ /* 0x000fe40007f5e0ff */
[----:B------:R-:W-:Y:S02]  /*0350*/  IADD3.X R5, PT, PT, RZ, UR5, R5, P1, P0 ;  /* 0x00000005ff057c10 */ /* 0x000fe40008fe0405 */
[----:B------:R-:W-:-:S02]  /*0360*/  IADD3.X R7, PT, PT, RZ, R7, RZ, P2, !PT ;  /* 0x00000007ff077210 */ /* 0x000fc400017fe4ff */
[----:B------:R-:W-:Y:S02]  /*0370*/  MOV R69, RZ ;  /* 0x000000ff00457202 */ /* 0x000fe40000000f00 */
[----:B------:R-:W-:Y:S02]  /*0380*/  MOV R73, RZ ;  /* 0x000000ff00497202 */ /* 0x000fe40000000f00 */
[----:B------:R-:W-:Y:S02]  /*0390*/  MOV R77, RZ ;  /* 0x000000ff004d7202 */ /* 0x000fe40000000f00 */
[----:B------:R-:W-:Y:S02]  /*03a0*/  MOV R81, RZ ;  /* 0x000000ff00517202 */ /* 0x000fe40000000f00 */
[----:B------:R-:W-:Y:S02]  /*03b0*/  MOV R85, RZ ;  /* 0x000000ff00557202 */ /* 0x000fe40000000f00 */
[----:B------:R-:W-:-:S02]  /*03c0*/  MOV R89, RZ ;  /* 0x000000ff00597202 */ /* 0x000fc40000000f00 */
[----:B0-----:R-:W-:-:S07]  /*03d0*/  MOV R93, RZ ;  /* 0x000000ff005d7202 */ /* 0x001fce0000000f00 */
.L_x_0:
[----:B------:R-:W2:Y:S04]  /*03e0*/  LDG.E R50, desc[UR6][R4.64+-0x10] ;  /* 0xfffff00604327981 */ /* 0x000ea8000c1e1900 */
[----:B------:R-:W2:Y:S04]  /*03f0*/  LDG.E R66, desc[UR6][R6.64+-0x10] ;  /* 0xfffff00606427981 */ /* 0x000ea8000c1e1900 */
[----:B------:R-:W3:Y:S04]  /*0400*/  LDG.E R68, desc[UR6][R6.64+-0xc] ;  /* 0xfffff40606447981 */ /* 0x000ee8000c1e1900 */
[----:B------:R-:W4:Y:S04]  /*0410*/  LDG.E R70, desc[UR6][R6.64+-0x8] ;  /* 0xfffff80606467981 */ /* 0x000f28000c1e1900 */
[----:B------:R-:W5:Y:S04]  /*0420*/  LDG.E R72, desc[UR6][R6.64+-0x4] ;  /* 0xfffffc0606487981 */ /* 0x000f68000c1e1900 */
[----:B------:R-:W5:Y:S04]  /*0430*/  LDG.E R74, desc[UR6][R6.64] ;  /* 0x00000006064a7981 */ /* 0x000f68000c1e1900 */
[----:B------:R-:W5:Y:S04]  /*0440*/  LDG.E R76, desc[UR6][R6.64+0x4] ;  /* 0x00000406064c7981 */ /* 0x000f68000c1e1900 */
[----:B------:R-:W5:Y:S04]  /*0450*/  LDG.E R78, desc[UR6][R6.64+0x8] ;  /* 0x00000806064e7981 */ /* 0x000f68000c1e1900 */
[----:B------:R0:W5:Y:S04]  /*0460*/  LDG.E R80, desc[UR6][R6.64+0xc] ;  /* 0x00000c0606507981 */ /* 0x000168000c1e1900 */
[----:B------:R-:W5:Y:S04]  /*0470*/  LDG.E R52, desc[UR6][R4.64+-0xc] ;  /* 0xfffff40604347981 */ /* 0x000f68000c1e1900 */
[----:B------:R-:W5:Y:S04]  /*0480*/  LDG.E R54, desc[UR6][R4.64+-0x8] ;  /* 0xfffff80604367981 */ /* 0x000f68000c1e1900 */
[----:B------:R-:W5:Y:S04]  /*0490*/  LDG.E R56, desc[UR6][R4.64+-0x4] ;  /* 0xfffffc0604387981 */ /* 0x000f68000c1e1900 */
[----:B------:R-:W5:Y:S04]  /*04a0*/  LDG.E R58, desc[UR6][R4.64] ;  /* 0x00000006043a7981 */ /* 0x000f68000c1e1900 */
[----:B------:R-:W5:Y:S04]  /*04b0*/  LDG.E R60, desc[UR6][R4.64+0x4] ;  /* 0x00000406043c7981 */ /* 0x000f68000c1e1900 */
[----:B------:R-:W5:Y:S04]  /*04c0*/  LDG.E R62, desc[UR6][R4.64+0x8] ;  /* 0x00000806043e7981 */ /* 0x000f68000c1e1900 */
[----:B------:R1:W5:Y:S01]  /*04d0*/  LDG.E R64, desc[UR6][R4.64+0xc] ;  /* 0x00000c0604407981 */ /* 0x000362000c1e1900 */
[----:B------:R-:W-:Y:S01]  /*04e0*/  UIADD3 UR4, UPT, UPT, UR4, 0x1, URZ ;  /* 0x0000000104047890 */ /* 0x000fe2000fffe0ff */
[----:B0-----:R-:W-:-:S03]  /*04f0*/  IADD3 R6, P1, PT, R6, 0x8000, RZ ;  /* 0x0000800006067810 */ /* 0x001fc60007f3e0ff */
[----:B------:R-:W-:Y:S01]  /*0500*/  UISETP.NE.AND UP0, UPT, UR4, 0x2000, UPT ;  /* 0x000020000400788c */ /* 0x000fe2000bf05270 */
[----:B------:R-:W-:Y:S02]  /*0510*/  IADD3.X R7, PT, PT, RZ, R7, RZ, P1, !PT ;  /* 0x00000007ff077210 */ /* 0x000fe40000ffe4ff */
[----:B-1----:R-:W-:-:S04]  /*0520*/  IADD3 R4, P0, PT, R4, 0x8000, RZ ;  /* 0x0000800004047810 */ /* 0x002fc80007f1e0ff */
[----:B------:R-:W-:Y:S01]  /*0530*/  IADD3.X R5, PT, PT, RZ, R5, RZ, P0, !PT ;  /* 0x00000005ff057210 */ /* 0x000fe200007fe4ff */
[C---:B--2---:R-:W-:Y:S01]  /*0540*/  FFMA R16, R50.reuse, R66, R16 ;  /* 0x0000004232107223 */ /* 0x044fe20000000010 */
[C---:B---3--:R-:W-:Y:S01]  /*0550*/  FFMA R14, R50.reuse, R68, R14 ;  /* 0x00000044320e7223 */ /* 0x048fe2000000000e */
[C---:B----4-:R-:W-:Y:S01]  /*0560*/  FFMA R12, R50.reuse, R70, R12 ;  /* 0x00000046320c7223 */ /* 0x050fe2000000000c */
[C---:B-----5:R-:W-:Y:S01]  /*0570*/  FFMA R10, R50.reuse, R72, R10 ;  /* 0x00000048320a7223 */ /* 0x060fe2000000000a */
[C---:B------:R-:W-:Y:S01]  /*0580*/  FFMA R8, R50.reuse, R74, R8 ;  /* 0x0000004a32087223 */ /* 0x040fe20000000008 */
[C---:B------:R-:W-:Y:S01]  /*0590*/  FFMA R93, R50.reuse, R76, R93 ;  /* 0x0000004c325d7223 */ /* 0x040fe2000000005d */
[C---:B------:R-:W-:Y:S01]  /*05a0*/  FFMA R91, R50.reuse, R78, R91 ;  /* 0x0000004e325b7223 */ /* 0x040fe2000000005b */
[----:B------:R-:W-:Y:S01]  /*05b0*/  FFMA R89, R50, R80, R89 ;  /* 0x0000005032597223 */ /* 0x000fe20000000059 */
[C---:B------:R-:W-:Y:S01]  /*05c0*/  FFMA R87, R52.reuse, R66, R87 ;  /* 0x0000004234577223 */ /* 0x040fe20000000057 */
[C---:B------:R-:W-:Y:S01]  /*05d0*/  FFMA R85, R52.reuse, R68, R85 ;  /* 0x0000004434557223 */ /* 0x040fe20000000055 */
[C---:B------:R-:W-:Y:S01]  /*05e0*/  FFMA R83, R52.reuse, R70, R83 ;  /* 0x0000004634537223 */ /* 0x040fe20000000053 */
[C---:B------:R-:W-:Y:S01]  /*05f0*/  FFMA R81, R52.reuse, R72, R81 ;  /* 0x0000004834517223 */ /* 0x040fe20000000051 */
        /* <DEDUP_REMOVED lines=52> */
[----:B------:R-:W-:Y:S06]  /*0940*/  BRA.U UP0, `(.L_x_0) ;  /* 0xfffffff900a47547 */ /* 0x000fec000b83ffff */
[----:B------:R-:W0:Y:S01]  /*0950*/  S2R R5, SR_TID.Y ;  /* 0x0000000000057919 */ /* 0x000e220000002200 */
[----:B------:R-:W1:Y:S01]  /*0960*/  LDCU.64 UR4, c[0x0][0x380] ;  /* 0x00007000ff0477ac */ /* 0x000e620008000a00 */
[----:B------:R-:W-:Y:S01]  /*0970*/  HFMA2 R3, -RZ, RZ, 0, 0 ;  /* 0x00000000ff037431 */ /* 0x000fe200000001ff */
[----:B0-----:R-:W-:-:S04]  /*0980*/  LEA R5, R0, R5, 0x3 ;  /* 0x0000000500057211 */ /* 0x001fc800078e18ff */
[----:B------:R-:W-:-:S05]  /*0990*/  SHF.L.U32 R5, R5, 0x3, RZ ;  /* 0x0000000305057819 */ /* 0x000fca00000006ff */
[----:B------:R-:W-:-:S03]  /*09a0*/  IMAD.WIDE.U32 R2, R5, 0x2000, R2 ;  /* 0x0000200005027825 */ /* 0x000fc600078e0002 */
[----:B-1----:R-:W-:-:S04]  /*09b0*/  LEA R4, P0, R2, UR4, 0x2 ;  /* 0x0000000402047c11 */ /* 0x002fc8000f8010ff */
[----:B------:R-:W-:-:S05]  /*09c0*/  LEA.HI.X R5, R2, UR5, R3, 0x2, P0 ;  /* 0x0000000502057c11 */ /* 0x000fca00080f1403 */
[----:B------:R-:W-:Y:S04]  /*09d0*/  STG.E desc[UR6][R4.64], R16 ;  /* 0x0000001004007986 */ /* 0x000fe8000c101906 */
        /* <DEDUP_REMOVED lines=62> */
[----:B------:R-:W-:Y:S01]  /*0dc0*/  STG.E desc[UR6][R4.64+0x3801c], R48 ;  /* 0x03801c3004007986 */ /* 0x000fe2000c101906 */
[----:B------:R-:W-:Y:S05]  /*0dd0*/  EXIT ;  /* 0x000000000000794d */ /* 0x000fea0003800000 */
.L_x_1:
[----:B------:R-:W-:-:S00]  /*0de0*/  BRA `(.L_x_1) ;  /* 0xfffffffc00fc7947 */ /* 0x000fc0000383ffff */
[----:B------:R-:W-:-:S00]  /*0df0*/  NOP ;  /* 0x0000000000007918 */ /* 0x000fc00000000000 */
        /* <DEDUP_REMOVED lines=8> */
.L_x_3:


//--------------------- .text._Z13mat_transposePf --------------------------
	.section	.text._Z13mat_transposePf,"ax",@progbits
	.align	128
        .global         _Z13mat_transposePf
        .type           _Z13mat_transposePf,@function
        .size           _Z13mat_transposePf,(.L_x_4 - _Z13mat_transposePf)
        .other          _Z13mat_transposePf,@"STO_CUDA_ENTRY STV_DEFAULT"
_Z13mat_transposePf:
.text._Z13mat_transposePf:
[----:B------:R-:W-:Y:S01]  /*0000*/  LDC R1, c[0x0][0x37c] ;  /* 0x0000df00ff017b82 */ /* 0x000fe20000000800 */
[----:B------:R-:W0:Y:S01]  /*0010*/  S2R R0, SR_CTAID.X ;  /* 0x0000000000007919 */ /* 0x000e220000002500 */
[----:B------:R-:W1:Y:S01]  /*0020*/  LDCU.64 UR6, c[0x0][0x380] ;  /* 0x00007000ff0677ac */ /* 0x000e620008000a00 */
[----:B------:R-:W0:Y:S01]  /*0030*/  S2R R3, SR_TID.X ;  /* 0x0000000000037919 */ /* 0x000e220000002100 */
[----:B------:R-:W2:Y:S01]  /*0040*/  LDCU.64 UR4, c[0x0][0x358] ;  /* 0x00006b00ff0477ac */ /* 0x000ea20008000a00 */
[----:B------:R-:W3:Y:S01]  /*0050*/  S2R R2, SR_CTAID.Y ;  /* 0x0000000000027919 */ /* 0x000ee20000002600 */
[----:B------:R-:W3:Y:S01]  /*0060*/  S2R R5, SR_TID.Y ;  /* 0x0000000000057919 */ /* 0x000ee20000002200 */
[----:B0-----:R-:W-:Y:S01]  /*0070*/  LEA R0, R0, R3, 0x3 ;  /* 0x0000000300007211 */ /* 0x001fe200078e18ff */
[----:B------:R-:W-:Y:S02]  /*0080*/  IMAD.MOV.U32 R3, RZ, RZ, RZ ;  /* 0x000000ffff037224 */ /* 0x000fe400078e00ff */
[----:B---3--:R-:W-:Y:S01]  /*0090*/  IMAD R2, R2, 0x8, R5 ;  /* 0x0000000802027824 */ /* 0x008fe200078e0205 */
[----:B------:R-:W-:-:S03]  /*00a0*/  SHF.L.U32 R5, R0, 0x3, RZ ;  /* 0x0000000300057819 */ /* 0x000fc600000006ff */
[----:B------:R-:W-:-:S04]  /*00b0*/  IMAD.SHL.U32 R2, R2, 0x8, RZ ;  /* 0x0000000802027824 */ /* 0x000fc800078e00ff */
[----:B------:R-:W-:-:S03]  /*00c0*/  IMAD.WIDE.U32 R4, R5, 0x2000, R2 ;  /* 0x0000200005047825 */ /* 0x000fc600078e0002 */
[----:B-1----:R-:W-:-:S04]  /*00d0*/  LEA R2, P0, R4, UR6, 0x2 ;  /* 0x0000000604027c11 */ /* 0x002fc8000f8010ff */
[----:B------:R-:W-:-:S05]  /*00e0*/  LEA.HI.X R3, R4, UR7, R5, 0x2, P0 ;  /* 0x0000000704037c11 */ /* 0x000fca00080f1405 */
[----:B--2---:R-:W2:Y:S04]  /*00f0*/  LDG.E R5, desc[UR4][R2.64+0x4] ;  /* 0x0000040402057981 */ /* 0x004ea8000c1e1900 */
[----:B------:R-:W3:Y:S04]  /*0100*/  LDG.E R7, desc[UR4][R2.64+0x8] ;  /* 0x0000080402077981 */ /* 0x000ee8000c1e1900 */
[----:B------:R-:W4:Y:S04]  /*0110*/  LDG.E R9, desc[UR4][R2.64+0xc] ;  /* 0x00000c0402097981 */ /* 0x000f28000c1e1900 */
[----:B------:R-:W5:Y:S04]  /*0120*/  LDG.E R11, desc[UR4][R2.64+0x10] ;  /* 0x00001004020b7981 */ /* 0x000f68000c1e1900 */
        /* <DEDUP_REMOVED lines=20> */
[----:B--2---:R0:W-:Y:S04]  /*0270*/  STG.E desc[UR4][R2.64+0x8000], R5 ;  /* 0x0080000502007986 */ /* 0x0041e8000c101904 */
[----:B---3--:R1:W-:Y:S04]  /*0280*/  STG.E desc[UR4][R2.64+0x10000], R7 ;  /* 0x0100000702007986 */ /* 0x0083e8000c101904 */
[----:B----4-:R2:W-:Y:S04]  /*0290*/  STG.E desc[UR4][R2.64+0x18000], R9 ;  /* 0x0180000902007986 */ /* 0x0105e8000c101904 */
[----:B-----5:R3:W-:Y:S04]  /*02a0*/  STG.E desc[UR4][R2.64+0x20000], R11 ;  /* 0x0200000b02007986 */ /* 0x0207e8000c101904 */
[----:B0-----:R-:W4:Y:S04]  /*02b0*/  LDG.E R5, desc[UR4][R2.64+0x8018] ;  /* 0x0080180402057981 */ /* 0x001f28000c1e1900 */
[----:B-1----:R-:W5:Y:S04]  /*02c0*/  LDG.E R7, desc[UR4][R2.64+0x801c] ;  /* 0x00801c0402077981 */ /* 0x002f68000c1e1900 */
[----:B--2---:R-:W2:Y:S04]  /*02d0*/  LDG.E R9, desc[UR4][R2.64+0x1000c] ;  /* 0x01000c0402097981 */ /* 0x004ea8000c1e1900 */
[----:B---3--:R-:W3:Y:S04]  /*02e0*/  LDG.E R11, desc[UR4][R2.64+0x10010] ;  /* 0x01001004020b7981 */ /* 0x008ee8000c1e1900 */
        /* <DEDUP_REMOVED lines=20> */
[----:B----4-:R-:W-:Y:S04]  /*0430*/  STG.E desc[UR4][R2.64+0x30004], R5 ;  /* 0x0300040502007986 */ /* 0x010fe8000c101904 */
[----:B-----5:R-:W-:Y:S04]  /*0440*/  STG.E desc[UR4][R2.64+0x38004], R7 ;  /* 0x0380040702007986 */ /* 0x020fe8000c101904 */
[----:B--2---:R-:W-:Y:S04]  /*0450*/  STG.E desc[UR4][R2.64+0x18008], R9 ;  /* 0x0180080902007986 */ /* 0x004fe8000c101904 */
[----:B---3--:R-:W-:Y:S01]  /*0460*/  STG.E desc[UR4][R2.64+0x20008], R11 ;  /* 0x0200080b02007986 */ /* 0x008fe2000c101904 */
[----:B------:R-:W-:Y:S05]  /*0470*/  EXIT ;  /* 0x000000000000794d */ /* 0x000fea0003800000 */
.L_x_2:
        /* <DEDUP_REMOVED lines=16> */
.L_x_4:


//--------------------- .nv.shared.reserved.0     --------------------------
	.section	.nv.shared.reserved.0,"aw",@nobits
	.weak		__nv_reservedSMEM_offset_0_alias
	.size		__nv_reservedSMEM_offset_0_alias, 0, 64
	.other		__nv_reservedSMEM_offset_0_alias,@"STO_CUDA_RESERVED_SHARED STV_DEFAULT"
__nv_reservedSMEM_offset_0_alias:
	.zero		0
	.zero		64


//--------------------- .nv.constant0._Z6matmulPfS_S_ --------------------------
	.section	.nv.constant0._Z6matmulPfS_S_,"a",@progbits
	.sectionflags	@""
	.align	4
.nv.constant0._Z6matmulPfS_S_:
	.zero		920


//--------------------- .nv.constant0._Z13mat_transposePf --------------------------
	.section	.nv.constant0._Z13mat_transposePf,"a",@progbits
	.sectionflags	@""
	.align	4
.nv.constant0._Z13mat_transposePf:
	.zero		904


//--------------------- SYMBOLS --------------------------

	.type		.nv.reservedSmem.offset0,@object
	.size		.nv.reservedSmem.offset0,0x4
